	.headerflags	@"EF_CUDA_TEXMODE_UNIFIED EF_CUDA_64BIT_ADDRESS EF_CUDA_ACCELERATORS EF_CUDA_SM90 EF_CUDA_VIRTUAL_SM(EF_CUDA_SM90)"
	.elftype	@"ET_EXEC"


//--------------------- .nv.info                  --------------------------
	.section	.nv.info,"",@"SHT_CUDA_INFO"
	.align	4


	//----- nvinfo : EIATTR_REGCOUNT
	.align		4
        /*0000*/ 	.byte	0x04, 0x2f
        /*0002*/ 	.short	(.L_1 - .L_0)
	.align		4
.L_0:
        /*0004*/ 	.word	index@(cross_entropy_bwd_kernel)
        /*0008*/ 	.word	0x0000001d


	//----- nvinfo : EIATTR_MIN_STACK_SIZE
	.align		4
.L_1:
        /*000c*/ 	.byte	0x04, 0x12
        /*000e*/ 	.short	(.L_3 - .L_2)
	.align		4
.L_2:
        /*0010*/ 	.word	index@(cross_entropy_bwd_kernel)
        /*0014*/ 	.word	0x00000000


	//----- nvinfo : EIATTR_FRAME_SIZE
	.align		4
.L_3:
        /*0018*/ 	.byte	0x04, 0x11
        /*001a*/ 	.short	(.L_5 - .L_4)
	.align		4
.L_4:
        /*001c*/ 	.word	index@(cross_entropy_bwd_kernel)
        /*0020*/ 	.word	0x00000000


	//----- nvinfo : EIATTR_MIN_STACK_SIZE
	.align		4
.L_5:
        /*0024*/ 	.byte	0x04, 0x12
        /*0026*/ 	.short	(.L_7 - .L_6)
	.align		4
.L_6:
        /*0028*/ 	.word	index@(cross_entropy_bwd_kernel)
        /*002c*/ 	.word	0x00000000
.L_7:


//--------------------- .nv.info.cross_entropy_bwd_kernel --------------------------
	.section	.nv.info.cross_entropy_bwd_kernel,"",@"SHT_CUDA_INFO"
	.sectionflags	@""
	.align	4


	//----- nvinfo : EIATTR_CUDA_API_VERSION
	.align		4
        /*0000*/ 	.byte	0x04, 0x37
        /*0002*/ 	.short	(.L_9 - .L_8)
.L_8:
        /*0004*/ 	.word	0x0000007c


	//----- nvinfo : EIATTR_KPARAM_INFO
	.align		4
.L_9:
        /*0008*/ 	.byte	0x04, 0x17
        /*000a*/ 	.short	(.L_11 - .L_10)
.L_10:
        /*000c*/ 	.word	0x00000000
        /*0010*/ 	.short	0x000d
        /*0012*/ 	.short	0x0048
        /*0014*/ 	.byte	0x00, 0xf0, 0x11, 0x00


	//----- nvinfo : EIATTR_KPARAM_INFO
	.align		4
.L_11:
        /*0018*/ 	.byte	0x04, 0x17
        /*001a*/ 	.short	(.L_13 - .L_12)
.L_12:
        /*001c*/ 	.word	0x00000000
        /*0020*/ 	.short	0x000c
        /*0022*/ 	.short	0x0044
        /*0024*/ 	.byte	0x00, 0xf0, 0x11, 0x00


	//----- nvinfo : EIATTR_KPARAM_INFO
	.align		4
.L_13:
        /*0028*/ 	.byte	0x04, 0x17
        /*002a*/ 	.short	(.L_15 - .L_14)
.L_14:
        /*002c*/ 	.word	0x00000000
        /*0030*/ 	.short	0x000b
        /*0032*/ 	.short	0x0040
        /*0034*/ 	.byte	0x00, 0xf0, 0x11, 0x00


	//----- nvinfo : EIATTR_KPARAM_INFO
	.align		4
.L_15:
        /*0038*/ 	.byte	0x04, 0x17
        /*003a*/ 	.short	(.L_17 - .L_16)
.L_16:
        /*003c*/ 	.word	0x00000000
        /*0040*/ 	.short	0x000a
        /*0042*/ 	.short	0x003c
        /*0044*/ 	.byte	0x00, 0xf0, 0x11, 0x00


	//----- nvinfo : EIATTR_KPARAM_INFO
	.align		4
.L_17:
        /*0048*/ 	.byte	0x04, 0x17
        /*004a*/ 	.short	(.L_19 - .L_18)
.L_18:
        /*004c*/ 	.word	0x00000000
        /*0050*/ 	.short	0x0009
        /*0052*/ 	.short	0x0038
        /*0054*/ 	.byte	0x00, 0xf0, 0x11, 0x00


	//----- nvinfo : EIATTR_KPARAM_INFO
	.align		4
.L_19:
        /*0058*/ 	.byte	0x04, 0x17
        /*005a*/ 	.short	(.L_21 - .L_20)
.L_20:
        /*005c*/ 	.word	0x00000000
        /*0060*/ 	.short	0x0008
        /*0062*/ 	.short	0x0034
        /*0064*/ 	.byte	0x00, 0xf0, 0x11, 0x00


	//----- nvinfo : EIATTR_KPARAM_INFO
	.align		4
.L_21:
        /*0068*/ 	.byte	0x04, 0x17
        /*006a*/ 	.short	(.L_23 - .L_22)
.L_22:
        /*006c*/ 	.word	0x00000000
        /*0070*/ 	.short	0x0007
        /*0072*/ 	.short	0x0030
        /*0074*/ 	.byte	0x00, 0xf0, 0x11, 0x00


	//----- nvinfo : EIATTR_KPARAM_INFO
	.align		4
.L_23:
        /*0078*/ 	.byte	0x04, 0x17
        /*007a*/ 	.short	(.L_25 - .L_24)
.L_24:
        /*007c*/ 	.word	0x00000000
        /*0080*/ 	.short	0x0006
        /*0082*/ 	.short	0x002c
        /*0084*/ 	.byte	0x00, 0xf0, 0x11, 0x00


	//----- nvinfo : EIATTR_KPARAM_INFO
	.align		4
.L_25:
        /*0088*/ 	.byte	0x04, 0x17
        /*008a*/ 	.short	(.L_27 - .L_26)
.L_26:
        /*008c*/ 	.word	0x00000000
        /*0090*/ 	.short	0x0005
        /*0092*/ 	.short	0x0028
        /*0094*/ 	.byte	0x00, 0xf0, 0x11, 0x00


	//----- nvinfo : EIATTR_KPARAM_INFO
	.align		4
.L_27:
        /*0098*/ 	.byte	0x04, 0x17
        /*009a*/ 	.short	(.L_29 - .L_28)
.L_28:
        /*009c*/ 	.word	0x00000000
        /*00a0*/ 	.short	0x0004
        /*00a2*/ 	.short	0x0020
        /*00a4*/ 	.byte	0x00, 0xf4, 0x21, 0x00


	//----- nvinfo : EIATTR_KPARAM_INFO
	.align		4
.L_29:
        /*00a8*/ 	.byte	0x04, 0x17
        /*00aa*/ 	.short	(.L_31 - .L_30)
.L_30:
        /*00ac*/ 	.word	0x00000000
        /*00b0*/ 	.short	0x0003
        /*00b2*/ 	.short	0x0018
        /*00b4*/ 	.byte	0x00, 0xf4, 0x21, 0x00


	//----- nvinfo : EIATTR_KPARAM_INFO
	.align		4
.L_31:
        /*00b8*/ 	.byte	0x04, 0x17
        /*00ba*/ 	.short	(.L_33 - .L_32)
.L_32:
        /*00bc*/ 	.word	0x00000000
        /*00c0*/ 	.short	0x0002
        /*00c2*/ 	.short	0x0010
        /*00c4*/ 	.byte	0x00, 0xf4, 0x21, 0x00


	//----- nvinfo : EIATTR_KPARAM_INFO
	.align		4
.L_33:
        /*00c8*/ 	.byte	0x04, 0x17
        /*00ca*/ 	.short	(.L_35 - .L_34)
.L_34:
        /*00cc*/ 	.word	0x00000000
        /*00d0*/ 	.short	0x0001
        /*00d2*/ 	.short	0x0008
        /*00d4*/ 	.byte	0x00, 0xf4, 0x21, 0x00


	//----- nvinfo : EIATTR_KPARAM_INFO
	.align		4
.L_35:
        /*00d8*/ 	.byte	0x04, 0x17
        /*00da*/ 	.short	(.L_37 - .L_36)
.L_36:
        /*00dc*/ 	.word	0x00000000
        /*00e0*/ 	.short	0x0000
        /*00e2*/ 	.short	0x0000
        /*00e4*/ 	.byte	0x00, 0xf4, 0x21, 0x00


	//----- nvinfo : EIATTR_SPARSE_MMA_MASK
	.align		4
.L_37:
        /*00e8*/ 	.byte	0x03, 0x50
        /*00ea*/ 	.short	0x0000


	//----- nvinfo : EIATTR_MAXREG_COUNT
	.align		4
        /*00ec*/ 	.byte	0x03, 0x1b
        /*00ee*/ 	.short	0x00ff


	//----- nvinfo : EIATTR_EXIT_INSTR_OFFSETS
	.align		4
        /*00f0*/ 	.byte	0x04, 0x1c
        /*00f2*/ 	.short	(.L_39 - .L_38)


	//   ....[0]....
.L_38:
        /*00f4*/ 	.word	0x00001480


	//   ....[1]....
        /*00f8*/ 	.word	0x000014a0


	//----- nvinfo : EIATTR_REQNTID
	.align		4
.L_39:
        /*00fc*/ 	.byte	0x04, 0x10
        /*00fe*/ 	.short	(.L_41 - .L_40)
.L_40:
        /*0100*/ 	.word	0x00000100
        /*0104*/ 	.word	0x00000001
        /*0108*/ 	.word	0x00000001


	//----- nvinfo : EIATTR_CBANK_PARAM_SIZE
	.align		4
.L_41:
        /*010c*/ 	.byte	0x03, 0x19
        /*010e*/ 	.short	0x004c


	//----- nvinfo : EIATTR_PARAM_CBANK
	.align		4
        /*0110*/ 	.byte	0x04, 0x0a
        /*0112*/ 	.short	(.L_43 - .L_42)
	.align		4
.L_42:
        /*0114*/ 	.word	index@(.nv.constant0.cross_entropy_bwd_kernel)
        /*0118*/ 	.short	0x0210
        /*011a*/ 	.short	0x004c


	//----- nvinfo : EIATTR_SW_WAR
	.align		4
.L_43:
        /*011c*/ 	.byte	0x04, 0x36
        /*011e*/ 	.short	(.L_45 - .L_44)
.L_44:
        /*0120*/ 	.word	0x00000008
.L_45:


//--------------------- .nv.callgraph             --------------------------
	.section	.nv.callgraph,"",@"SHT_CUDA_CALLGRAPH"
	.align	4
	.sectionentsize	8
	.align		4
        /*0000*/ 	.word	0x00000000
	.align		4
        /*0004*/ 	.word	0xffffffff
	.align		4
        /*0008*/ 	.word	0x00000000
	.align		4
        /*000c*/ 	.word	0xfffffffe
	.align		4
        /*0010*/ 	.word	0x00000000
	.align		4
        /*0014*/ 	.word	0xfffffffd
	.align		4
        /*0018*/ 	.word	0x00000000
	.align		4
        /*001c*/ 	.word	0xfffffffc


//--------------------- .text.cross_entropy_bwd_kernel --------------------------
	.section	.text.cross_entropy_bwd_kernel,"ax",@progbits
	.align	128
        .global         cross_entropy_bwd_kernel
        .type           cross_entropy_bwd_kernel,@function
        .size           cross_entropy_bwd_kernel,(.L_x_1 - cross_entropy_bwd_kernel)
        .other          cross_entropy_bwd_kernel,@"STO_CUDA_ENTRY STV_DEFAULT"
cross_entropy_bwd_kernel:
.text.cross_entropy_bwd_kernel:
[----:B------:R-:W0:Y:S02]  /*0000*/  LDC R1, c[0x0][0x28] ;  /* 0x00000a00ff017b82 */ /* 0x000e240000000800 */
[----:B------:R-:W1:Y:S01]  /*0010*/  S2UR UR10, SR_CTAID.X ;  /* 0x00000000000a79c3 */ /* 0x000e620000002500 */
[----:B------:R-:W-:Y:S01]  /*0020*/  ULDC.64 UR4, c[0x0][0x230] ;  /* 0x00008c0000047ab9 */ /* 0x000fe20000000a00 */
[----:B------:R-:W-:Y:S01]  /*0030*/  ULDC.64 UR16, c[0x0][0x208] ;  /* 0x0000820000107ab9 */ /* 0x000fe20000000a00 */
[----:B------:R-:W2:Y:S01]  /*0040*/  S2R R0, SR_TID.X ;  /* 0x0000000000007919 */ /* 0x000ea20000002100 */
[----:B------:R-:W-:Y:S01]  /*0050*/  ULDC.64 UR18, c[0x0][0x250] ;  /* 0x0000940000127ab9 */ /* 0x000fe20000000a00 */
[----:B------:R-:W-:Y:S01]  /*0060*/  ULDC.64 UR12, c[0x0][0x220] ;  /* 0x00008800000c7ab9 */ /* 0x000fe20000000a00 */
[----:B------:R-:W-:Y:S01]  /*0070*/  ULDC.64 UR14, c[0x0][0x228] ;  /* 0x00008a00000e7ab9 */ /* 0x000fe20000000a00 */
[----:B-1----:R-:W-:-:S06]  /*0080*/  UIMAD.WIDE UR4, UR10, 0x8, UR4 ;  /* 0x000000080a0478a5 */ /* 0x002fcc000f8e0204 */
[----:B------:R-:W-:Y:S02]  /*0090*/  MOV R2, UR4 ;  /* 0x0000000400027c02 */ /* 0x000fe40008000f00 */
[----:B------:R-:W-:-:S05]  /*00a0*/  MOV R3, UR5 ;  /* 0x0000000500037c02 */ /* 0x000fca0008000f00 */
[----:B------:R1:W3:Y:S01]  /*00b0*/  LDG.E.64 R4, desc[UR16][R2.64] ;  /* 0x0000001002047981 */ /* 0x0002e2000c1e1b00 */
[----:B------:R-:W-:Y:S01]  /*00c0*/  USHF.R.S32.HI UR8, URZ, 0x1f, UR10 ;  /* 0x0000001f3f087899 */ /* 0x000fe2000801140a */
[----:B--2---:R-:W-:Y:S01]  /*00d0*/  IMAD.SHL.U32 R0, R0, 0x8, RZ ;  /* 0x0000000800007824 */ /* 0x004fe200078e00ff */
[----:B------:R-:W-:Y:S01]  /*00e0*/  USHF.R.S32.HI UR6, URZ, 0x1f, UR19 ;  /* 0x0000001f3f067899 */ /* 0x000fe20008011413 */
[----:B------:R-:W1:Y:S01]  /*00f0*/  S2R R7, SR_CTAID.Y ;  /* 0x0000000000077919 */ /* 0x000e620000002600 */
[----:B------:R-:W-:Y:S01]  /*0100*/  UIMAD UR7, UR8, UR19, URZ ;  /* 0x00000013080772a4 */ /* 0x000fe2000f8e023f */
[----:B------:R-:W-:Y:S01]  /*0110*/  CS2R R8, SRZ ;  /* 0x0000000000087805 */ /* 0x000fe2000001ff00 */
[----:B------:R-:W-:Y:S01]  /*0120*/  UIMAD.WIDE.U32 UR4, UR10, UR19, URZ ;  /* 0x000000130a0472a5 */ /* 0x000fe2000f8e003f */
[----:B------:R-:W-:Y:S01]  /*0130*/  LOP3.LUT R0, R0, 0x7f8, RZ, 0xc0, !PT ;  /* 0x000007f800007812 */ /* 0x000fe200078ec0ff */
[----:B------:R-:W-:Y:S01]  /*0140*/  UIMAD UR6, UR10, UR6, UR7 ;  /* 0x000000060a0672a4 */ /* 0x000fe2000f8e0207 */
[----:B------:R-:W-:Y:S01]  /*0150*/  CS2R R10, SRZ ;  /* 0x00000000000a7805 */ /* 0x000fe2000001ff00 */
[----:B------:R-:W-:-:S02]  /*0160*/  ULEA UR9, UP0, UR4, UR12, 0x1 ;  /* 0x0000000c04097291 */ /* 0x000fc4000f80083f */
[----:B------:R-:W-:Y:S02]  /*0170*/  UIADD3 UR5, UR5, UR6, URZ ;  /* 0x0000000605057290 */ /* 0x000fe4000fffe03f */
[----:B------:R-:W-:Y:S02]  /*0180*/  ULEA UR6, UP1, UR10, UR14, 0x2 ;  /* 0x0000000e0a067291 */ /* 0x000fe4000f82103f */
[----:B------:R-:W-:Y:S01]  /*0190*/  ULEA.HI.X UR11, UR4, UR13, UR5, 0x1, UP0 ;  /* 0x0000000d040b7291 */ /* 0x000fe200080f0c05 */
[----:B------:R-:W-:Y:S01]  /*01a0*/  MOV R14, UR9 ;  /* 0x00000009000e7c02 */ /* 0x000fe20008000f00 */
[----:B------:R-:W-:Y:S01]  /*01b0*/  ULEA.HI.X UR7, UR10, UR15, UR8, 0x2, UP1 ;  /* 0x0000000f0a077291 */ /* 0x000fe200088f1408 */
[----:B-1----:R-:W-:-:S03]  /*01c0*/  LEA R2, R7, R0, 0xc ;  /* 0x0000000007027211 */ /* 0x002fc600078e60ff */
[----:B------:R-:W-:Y:S01]  /*01d0*/  IMAD.U32 R15, RZ, RZ, UR11 ;  /* 0x0000000bff0f7e24 */ /* 0x000fe2000f8e00ff */
[----:B------:R-:W-:Y:S01]  /*01e0*/  MOV R12, UR6 ;  /* 0x00000006000c7c02 */ /* 0x000fe20008000f00 */
[----:B------:R-:W-:Y:S01]  /*01f0*/  ULDC UR12, c[0x0][0x244] ;  /* 0x00009100000c7ab9 */ /* 0x000fe20000000800 */
[----:B------:R-:W-:Y:S01]  /*0200*/  ISETP.GE.AND P6, PT, R2, UR18, PT ;  /* 0x0000001202007c0c */ /* 0x000fe2000bfc6270 */
[----:B------:R-:W-:Y:S01]  /*0210*/  USHF.R.S32.HI UR9, URZ, 0x1f, UR12 ;  /* 0x0000001f3f097899 */ /* 0x000fe2000801140c */
[----:B------:R-:W-:Y:S01]  /*0220*/  MOV R13, UR7 ;  /* 0x00000007000d7c02 */ /* 0x000fe20008000f00 */
[----:B------:R-:W-:-:S04]  /*0230*/  ULDC UR15, c[0x0][0x23c] ;  /* 0x00008f00000f7ab9 */ /* 0x000fc80000000800 */
[----:B------:R-:W2:Y:S01]  /*0240*/  LDG.E R12, desc[UR16][R12.64] ;  /* 0x000000100c0c7981 */ /* 0x000ea2000c1e1900 */
[----:B------:R-:W-:-:S04]  /*0250*/  IADD3 R0, R2, 0x800, RZ ;  /* 0x0000080002007810 */ /* 0x000fc80007ffe0ff */
[----:B------:R-:W-:Y:S02]  /*0260*/  ISETP.GE.AND P5, PT, R0, UR18, PT ;  /* 0x0000001200007c0c */ /* 0x000fe4000bfa6270 */
[----:B------:R-:W-:Y:S02]  /*0270*/  CS2R R6, SRZ ;  /* 0x0000000000067805 */ /* 0x000fe4000001ff00 */
[----:B---3--:R-:W-:Y:S02]  /*0280*/  R2UR UR4, R4 ;  /* 0x00000000040472ca */ /* 0x008fe400000e0000 */
[----:B------:R-:W-:Y:S01]  /*0290*/  R2UR UR5, R5 ;  /* 0x00000000050572ca */ /* 0x000fe200000e0000 */
[----:B------:R-:W-:-:S05]  /*02a0*/  IMAD.WIDE R4, R2, 0x2, R14 ;  /* 0x0000000202047825 */ /* 0x000fca00078e020e */
[----:B------:R1:W3:Y:S05]  /*02b0*/  @!P6 LDG.E.128 R8, desc[UR16][R4.64] ;  /* 0x000000100408e981 */ /* 0x0002ea000c1e1d00 */
[----:B------:R-:W-:Y:S01]  /*02c0*/  UISETP.NE.U32.AND UP0, UPT, UR4, UR12, UPT ;  /* 0x0000000c0400728c */ /* 0x000fe2000bf05070 */
[----:B------:R-:W-:Y:S02]  /*02d0*/  IMAD.WIDE R14, R0, 0x2, R14 ;  /* 0x00000002000e7825 */ /* 0x000fe400078e020e */
[----:B------:R-:W-:Y:S01]  /*02e0*/  ULDC.64 UR12, c[0x0][0x210] ;  /* 0x00008400000c7ab9 */ /* 0x000fe20000000a00 */
[----:B------:R-:W-:Y:S01]  /*02f0*/  UISETP.NE.AND.EX UP0, UPT, UR5, UR9, UPT, UP0 ;  /* 0x000000090500728c */ /* 0x000fe2000bf05300 */
[----:B-1----:R-:W-:-:S02]  /*0300*/  CS2R R4, SRZ ;  /* 0x0000000000047805 */ /* 0x002fc4000001ff00 */
[----:B------:R-:W-:-:S03]  /*0310*/  ULDC UR9, c[0x0][0x258] ;  /* 0x0000960000097ab9 */ /* 0x000fc60000000800 */
[----:B------:R-:W-:Y:S01]  /*0320*/  PLOP3.LUT P0, PT, PT, PT, UP0, 0x80, 0x0 ;  /* 0x000000000000781c */ /* 0x000fe20003f0f008 */
[----:B------:R1:W4:Y:S04]  /*0330*/  @!P5 LDG.E.128 R4, desc[UR16][R14.64] ;  /* 0x000000100e04d981 */ /* 0x000328000c1e1d00 */
[----:B------:R-:W-:Y:S02]  /*0340*/  @UP0 ULDC.64 UR6, c[0x0][0x218] ;  /* 0x0000860000060ab9 */ /* 0x000fe40000000a00 */
[----:B------:R-:W-:-:S06]  /*0350*/  @UP0 UIMAD.WIDE UR6, UR10, 0x4, UR6 ;  /* 0x000000040a0608a5 */ /* 0x000fcc000f8e0206 */
[----:B------:R-:W-:Y:S01]  /*0360*/  IMAD.U32 R16, RZ, RZ, UR6 ;  /* 0x00000006ff107e24 */ /* 0x000fe2000f8e00ff */
[----:B------:R-:W-:Y:S01]  /*0370*/  MOV R17, UR7 ;  /* 0x0000000700117c02 */ /* 0x000fe20008000f00 */
[----:B------:R-:W-:-:S04]  /*0380*/  ULDC UR6, c[0x0][0x24c] ;  /* 0x0000930000067ab9 */ /* 0x000fc80000000800 */
[----:B------:R5:W4:Y:S01]  /*0390*/  @P0 LDG.E R18, desc[UR16][R16.64] ;  /* 0x0000001010120981 */ /* 0x000b22000c1e1900 */
[----:B------:R-:W-:Y:S01]  /*03a0*/  UIADD3 UR14, UP1, UR4, -UR6, URZ ;  /* 0x80000006040e7290 */ /* 0x000fe2000ff3e03f */
[----:B-1----:R-:W-:Y:S01]  /*03b0*/  IADD3 R14, R2, 0x2, RZ ;  /* 0x00000002020e7810 */ /* 0x002fe20007ffe0ff */
[----:B------:R-:W-:Y:S01]  /*03c0*/  USHF.R.S32.HI UR4, URZ, 0x1f, UR6 ;  /* 0x0000001f3f047899 */ /* 0x000fe20008011406 */
[----:B-----5:R-:W1:Y:S03]  /*03d0*/  LDC R17, c[0x0][0x240] ;  /* 0x00009000ff117b82 */ /* 0x020e660000000800 */
[----:B------:R-:W-:Y:S01]  /*03e0*/  ISETP.NE.U32.AND P4, PT, R14, UR14, PT ;  /* 0x0000000e0e007c0c */ /* 0x000fe2000bf85070 */
[----:B------:R-:W-:Y:S01]  /*03f0*/  UIADD3.X UR7, UR5, ~UR4, URZ, UP1, !UPT ;  /* 0x8000000405077290 */ /* 0x000fe20008ffe43f */
[----:B-1----:R-:W-:Y:S01]  /*0400*/  FADD R17, R17, R17 ;  /* 0x0000001111117221 */ /* 0x002fe20000000000 */
[----:B---3--:R-:W-:-:S05]  /*0410*/  SEL R13, R9, 0xff80ff80, !P6 ;  /* 0xff80ff80090d7807 */ /* 0x008fca0007000000 */
[----:B------:R-:W-:Y:S01]  /*0420*/  IMAD.U32 R3, R13, 0x10000, RZ ;  /* 0x000100000d037824 */ /* 0x000fe200078e00ff */
[----:B------:R-:W-:-:S03]  /*0430*/  SEL R16, R11, 0xff80ff80, !P6 ;  /* 0xff80ff800b107807 */ /* 0x000fc60007000000 */
[----:B--2---:R-:W-:-:S04]  /*0440*/  FFMA R9, R3, UR15, -R12 ;  /* 0x0000000f03097c23 */ /* 0x004fc8000800080c */
[----:B------:R-:W-:Y:S01]  /*0450*/  FMUL R11, R9, 1.4426950216293334961 ;  /* 0x3fb8aa3b090b7820 */ /* 0x000fe20000400000 */
[----:B------:R-:W-:-:S04]  /*0460*/  PRMT R3, R16, 0x7632, R3 ;  /* 0x0000763210037816 */ /* 0x000fc80000000003 */
[----:B------:R-:W-:Y:S02]  /*0470*/  FSETP.GEU.AND P1, PT, R11, -126, PT ;  /* 0xc2fc00000b00780b */ /* 0x000fe40003f2e000 */
[----:B------:R-:W-:-:S05]  /*0480*/  SHF.L.U32 R3, R3, 0x10, RZ ;  /* 0x0000001003037819 */ /* 0x000fca00000006ff */
[----:B------:R-:W-:Y:S01]  /*0490*/  FFMA R9, R3, UR15, -R12 ;  /* 0x0000000f03097c23 */ /* 0x000fe2000800080c */
[----:B------:R-:W-:-:S04]  /*04a0*/  IMAD.U32 R3, R16, 0x10000, RZ ;  /* 0x0001000010037824 */ /* 0x000fc800078e00ff */
[----:B------:R-:W-:Y:S01]  /*04b0*/  FFMA R3, R3, UR15, -R12 ;  /* 0x0000000f03037c23 */ /* 0x000fe2000800080c */
[----:B------:R-:W-:Y:S01]  /*04c0*/  @!P1 FMUL R11, R11, 0.5 ;  /* 0x3f0000000b0b9820 */ /* 0x000fe20000400000 */
[----:B------:R-:W-:Y:S01]  /*04d0*/  FMUL R15, R9, 1.4426950216293334961 ;  /* 0x3fb8aa3b090f7820 */ /* 0x000fe20000400000 */
[----:B------:R-:W-:Y:S01]  /*04e0*/  IADD3 R9, R2, 0x2, RZ ;  /* 0x0000000202097810 */ /* 0x000fe20007ffe0ff */
[----:B------:R-:W-:Y:S01]  /*04f0*/  FMUL R16, R3, 1.4426950216293334961 ;  /* 0x3fb8aa3b03107820 */ /* 0x000fe20000400000 */
[----:B------:R-:W1:Y:S01]  /*0500*/  MUFU.EX2 R14, R11 ;  /* 0x0000000b000e7308 */ /* 0x000e620000000800 */
[----:B------:R-:W-:Y:S02]  /*0510*/  IADD3 R3, R2, 0x7, RZ ;  /* 0x0000000702037810 */ /* 0x000fe40007ffe0ff */
[----:B------:R-:W-:Y:S02]  /*0520*/  SHF.R.S32.HI R9, RZ, 0x1f, R9 ;  /* 0x0000001fff097819 */ /* 0x000fe40000011409 */
[----:B------:R-:W-:-:S02]  /*0530*/  SEL R10, R10, 0xff80ff80, !P6 ;  /* 0xff80ff800a0a7807 */ /* 0x000fc40007000000 */
[----:B------:R-:W-:Y:S02]  /*0540*/  ISETP.NE.U32.AND P3, PT, R3, UR14, PT ;  /* 0x0000000e03007c0c */ /* 0x000fe4000bf65070 */
[----:B------:R-:W-:Y:S02]  /*0550*/  SHF.R.S32.HI R3, RZ, 0x1f, R3 ;  /* 0x0000001fff037819 */ /* 0x000fe40000011403 */
[----:B------:R-:W-:Y:S02]  /*0560*/  ISETP.NE.AND.EX P4, PT, R9, UR7, PT, P4 ;  /* 0x0000000709007c0c */ /* 0x000fe4000bf85340 */
[----:B------:R-:W-:Y:S02]  /*0570*/  PRMT R9, R10, 0x7632, R9 ;  /* 0x000076320a097816 */ /* 0x000fe40000000009 */
[----:B------:R-:W-:Y:S01]  /*0580*/  ISETP.NE.AND.EX P3, PT, R3, UR7, PT, P3 ;  /* 0x0000000703007c0c */ /* 0x000fe2000bf65330 */
[----:B------:R-:W-:Y:S01]  /*0590*/  VIADD R3, R2, 0x6 ;  /* 0x0000000602037836 */ /* 0x000fe20000000000 */
[----:B------:R-:W-:Y:S01]  /*05a0*/  SHF.L.U32 R9, R9, 0x10, RZ ;  /* 0x0000001009097819 */ /* 0x000fe200000006ff */
[----:B-1----:R-:W-:Y:S01]  /*05b0*/  @!P1 FMUL R14, R14, R14 ;  /* 0x0000000e0e0e9220 */ /* 0x002fe20000400000 */
[----:B----4-:R-:W-:-:S02]  /*05c0*/  @P0 R2UR UR11, R18 ;  /* 0x00000000120b02ca */ /* 0x010fc400000e0000 */
[----:B------:R-:W-:Y:S01]  /*05d0*/  FSETP.GEU.AND P2, PT, R16, -126, PT ;  /* 0xc2fc00001000780b */ /* 0x000fe20003f4e000 */
[----:B------:R-:W-:Y:S01]  /*05e0*/  FFMA R11, R9, UR15, -R12 ;  /* 0x0000000f090b7c23 */ /* 0x000fe2000800080c */
[----:B------:R-:W-:Y:S02]  /*05f0*/  ISETP.NE.U32.AND P1, PT, R3, UR14, PT ;  /* 0x0000000e03007c0c */ /* 0x000fe4000bf25070 */
[----:B------:R-:W-:Y:S01]  /*0600*/  SHF.R.S32.HI R18, RZ, 0x1f, R3 ;  /* 0x0000001fff127819 */ /* 0x000fe20000011403 */
[----:B------:R-:W-:Y:S01]  /*0610*/  FMUL R3, R12, R17 ;  /* 0x000000110c037220 */ /* 0x000fe20000400000 */
[----:B------:R-:W-:Y:S02]  /*0620*/  FSETP.GEU.AND P0, PT, R15, -126, PT ;  /* 0xc2fc00000f00780b */ /* 0x000fe40003f0e000 */
[----:B------:R-:W-:Y:S01]  /*0630*/  ISETP.NE.AND.EX P1, PT, R18, UR7, PT, P1 ;  /* 0x0000000712007c0c */ /* 0x000fe2000bf25310 */
[----:B------:R-:W-:Y:S01]  /*0640*/  FMUL R18, R11, 1.4426950216293334961 ;  /* 0x3fb8aa3b0b127820 */ /* 0x000fe20000400000 */
[----:B------:R-:W-:-:S04]  /*0650*/  FFMA R11, R14, R3, R14 ;  /* 0x000000030e0b7223 */ /* 0x000fc8000000000e */
[----:B------:R-:W-:Y:S01]  /*0660*/  @!P4 FADD R11, R11, -1 ;  /* 0xbf8000000b0bc421 */ /* 0x000fe20000000000 */
[----:B------:R-:W-:Y:S01]  /*0670*/  FSETP.GEU.AND P4, PT, R18, -126, PT ;  /* 0xc2fc00001200780b */ /* 0x000fe20003f8e000 */
[----:B------:R-:W-:-:S03]  /*0680*/  @!P2 FMUL R16, R16, 0.5 ;  /* 0x3f0000001010a820 */ /* 0x000fc60000400000 */
[----:B------:R-:W-:Y:S01]  /*0690*/  @!P0 FMUL R15, R15, 0.5 ;  /* 0x3f0000000f0f8820 */ /* 0x000fe20000400000 */
[----:B------:R-:W1:Y:S08]  /*06a0*/  MUFU.EX2 R20, R16 ;  /* 0x0000001000147308 */ /* 0x000e700000000800 */
[----:B------:R2:W3:Y:S01]  /*06b0*/  MUFU.EX2 R22, R15 ;  /* 0x0000000f00167308 */ /* 0x0004e20000000800 */
[----:B------:R-:W-:Y:S01]  /*06c0*/  @!P4 FMUL R18, R18, 0.5 ;  /* 0x3f0000001212c820 */ /* 0x000fe20000400000 */
[----:B------:R-:W-:-:S02]  /*06d0*/  PRMT R13, R13, 0x7632, R13 ;  /* 0x000076320d0d7816 */ /* 0x000fc4000000000d */
[----:B------:R-:W-:Y:S02]  /*06e0*/  IADD3 R9, R2, 0x5, RZ ;  /* 0x0000000502097810 */ /* 0x000fe40007ffe0ff */
[----:B------:R-:W-:Y:S02]  /*06f0*/  SHF.L.U32 R13, R13, 0x10, RZ ;  /* 0x000000100d0d7819 */ /* 0x000fe400000006ff */
[----:B------:R-:W4:Y:S01]  /*0700*/  MUFU.EX2 R18, R18 ;  /* 0x0000001200127308 */ /* 0x000f220000000800 */
[----:B-1----:R-:W-:Y:S01]  /*0710*/  @!P2 FMUL R20, R20, R20 ;  /* 0x000000141414a220 */ /* 0x002fe20000400000 */
[----:B------:R-:W-:Y:S01]  /*0720*/  SHF.L.U32 R17, R10, 0x10, RZ ;  /* 0x000000100a117819 */ /* 0x000fe200000006ff */
[----:B--2---:R-:W-:Y:S01]  /*0730*/  VIADD R15, R2, 0x3 ;  /* 0x00000003020f7836 */ /* 0x004fe20000000000 */
[----:B------:R-:W-:Y:S01]  /*0740*/  SHF.R.S32.HI R19, RZ, 0x1f, R9 ;  /* 0x0000001fff137819 */ /* 0x000fe20000011409 */
[-C--:B------:R-:W-:Y:S01]  /*0750*/  FFMA R10, R20, R3.reuse, R20 ;  /* 0x00000003140a7223 */ /* 0x080fe20000000014 */
[----:B---3--:R-:W-:Y:S01]  /*0760*/  @!P0 FMUL R22, R22, R22 ;  /* 0x0000001616168220 */ /* 0x008fe20000400000 */
[----:B------:R-:W-:Y:S01]  /*0770*/  ISETP.NE.U32.AND P0, PT, R9, UR14, PT ;  /* 0x0000000e09007c0c */ /* 0x000fe2000bf05070 */
[--C-:B------:R-:W-:Y:S01]  /*0780*/  FFMA R20, R13, UR15, -R12.reuse ;  /* 0x0000000f0d147c23 */ /* 0x100fe2000800080c */
[----:B------:R-:W-:Y:S01]  /*0790*/  FFMA R17, R17, UR15, -R12 ;  /* 0x0000000f11117c23 */ /* 0x000fe2000800080c */
[----:B------:R-:W-:-:S02]  /*07a0*/  FFMA R9, R22, R3, R22 ;  /* 0x0000000316097223 */ /* 0x000fc40000000016 */
[----:B------:R-:W-:Y:S01]  /*07b0*/  FMUL R20, R20, 1.4426950216293334961 ;  /* 0x3fb8aa3b14147820 */ /* 0x000fe20000400000 */
[----:B------:R-:W-:Y:S01]  /*07c0*/  FMUL R16, R17, 1.4426950216293334961 ;  /* 0x3fb8aa3b11107820 */ /* 0x000fe20000400000 */
[----:B------:R-:W-:Y:S01]  /*07d0*/  @!P3 FADD R9, R9, -1 ;  /* 0xbf8000000909b421 */ /* 0x000fe20000000000 */
[----:B------:R-:W-:Y:S01]  /*07e0*/  ISETP.NE.U32.AND P3, PT, R15, UR14, PT ;  /* 0x0000000e0f007c0c */ /* 0x000fe2000bf65070 */
[----:B----4-:R-:W-:Y:S01]  /*07f0*/  @!P4 FMUL R18, R18, R18 ;  /* 0x000000121212c220 */ /* 0x010fe20000400000 */
[----:B------:R-:W-:Y:S02]  /*0800*/  IADD3 R14, R2, 0x4, RZ ;  /* 0x00000004020e7810 */ /* 0x000fe40007ffe0ff */
[----:B------:R-:W-:Y:S01]  /*0810*/  SHF.R.S32.HI R15, RZ, 0x1f, R15 ;  /* 0x0000001fff0f7819 */ /* 0x000fe2000001140f */
[----:B------:R-:W-:Y:S01]  /*0820*/  @!P1 FADD R10, R10, -1 ;  /* 0xbf8000000a0a9421 */ /* 0x000fe20000000000 */
[----:B------:R-:W-:Y:S02]  /*0830*/  SEL R8, R8, 0xff80ff80, !P6 ;  /* 0xff80ff8008087807 */ /* 0x000fe40007000000 */
[----:B------:R-:W-:-:S02]  /*0840*/  FSETP.GEU.AND P4, PT, R20, -126, PT ;  /* 0xc2fc00001400780b */ /* 0x000fc40003f8e000 */
[----:B------:R-:W-:Y:S02]  /*0850*/  ISETP.NE.U32.AND P2, PT, R14, UR14, PT ;  /* 0x0000000e0e007c0c */ /* 0x000fe4000bf45070 */
[----:B------:R-:W-:Y:S02]  /*0860*/  FSETP.GEU.AND P1, PT, R16, -126, PT ;  /* 0xc2fc00001000780b */ /* 0x000fe40003f2e000 */
[----:B------:R-:W-:Y:S02]  /*0870*/  ISETP.NE.AND.EX P3, PT, R15, UR7, PT, P3 ;  /* 0x000000070f007c0c */ /* 0x000fe4000bf65330 */
[----:B------:R-:W-:Y:S02]  /*0880*/  SHF.R.S32.HI R14, RZ, 0x1f, R14 ;  /* 0x0000001fff0e7819 */ /* 0x000fe4000001140e */
[----:B------:R-:W-:Y:S02]  /*0890*/  SEL R15, R4, 0xff80ff80, !P5 ;  /* 0xff80ff80040f7807 */ /* 0x000fe40006800000 */
[----:B------:R-:W-:-:S02]  /*08a0*/  PRMT R4, R8, 0x7632, R4 ;  /* 0x0000763208047816 */ /* 0x000fc40000000004 */
[----:B------:R-:W-:Y:S02]  /*08b0*/  ISETP.NE.AND.EX P2, PT, R14, UR7, PT, P2 ;  /* 0x000000070e007c0c */ /* 0x000fe4000bf45320 */
[----:B------:R-:W-:Y:S01]  /*08c0*/  SEL R14, R5, 0xff80ff80, !P5 ;  /* 0xff80ff80050e7807 */ /* 0x000fe20006800000 */
[----:B------:R-:W-:Y:S01]  /*08d0*/  IMAD.U32 R5, R4, 0x10000, RZ ;  /* 0x0001000004057824 */ /* 0x000fe200078e00ff */
[----:B------:R-:W-:Y:S01]  /*08e0*/  ISETP.NE.AND.EX P0, PT, R19, UR7, PT, P0 ;  /* 0x0000000713007c0c */ /* 0x000fe2000bf05300 */
[----:B------:R-:W-:Y:S01]  /*08f0*/  @!P4 FMUL R20, R20, 0.5 ;  /* 0x3f0000001414c820 */ /* 0x000fe20000400000 */
[----:B------:R-:W-:Y:S01]  /*0900*/  SHF.L.U32 R13, R8, 0x10, RZ ;  /* 0x00000010080d7819 */ /* 0x000fe200000006ff */
[----:B------:R-:W-:Y:S01]  /*0910*/  FFMA R5, R5, UR15, -R12 ;  /* 0x0000000f05057c23 */ /* 0x000fe2000800080c */
[C---:B------:R-:W-:Y:S01]  /*0920*/  SHF.L.U32 R19, R15.reuse, 0x10, RZ ;  /* 0x000000100f137819 */ /* 0x040fe200000006ff */
[----:B------:R-:W-:Y:S01]  /*0930*/  @!P1 FMUL R16, R16, 0.5 ;  /* 0x3f00000010109820 */ /* 0x000fe20000400000 */
[----:B------:R-:W-:Y:S01]  /*0940*/  PRMT R15, R15, 0x7632, R15 ;  /* 0x000076320f0f7816 */ /* 0x000fe2000000000f */
[----:B------:R-:W-:Y:S01]  /*0950*/  FFMA R4, R18, R3, R18 ;  /* 0x0000000312047223 */ /* 0x000fe20000000012 */
[--C-:B------:R-:W-:Y:S01]  /*0960*/  FFMA R8, R13, UR15, -R12.reuse ;  /* 0x0000000f0d087c23 */ /* 0x100fe2000800080c */
[----:B------:R-:W-:Y:S01]  /*0970*/  FMUL R17, R5, 1.4426950216293334961 ;  /* 0x3fb8aa3b05117820 */ /* 0x000fe20000400000 */
[----:B------:R1:W2:Y:S01]  /*0980*/  MUFU.EX2 R18, R20 ;  /* 0x0000001400127308 */ /* 0x0002a20000000800 */
[----:B------:R-:W-:Y:S01]  /*0990*/  FFMA R5, R19, UR15, -R12 ;  /* 0x0000000f13057c23 */ /* 0x000fe2000800080c */
[----:B------:R-:W-:-:S02]  /*09a0*/  SHF.L.U32 R19, R15, 0x10, RZ ;  /* 0x000000100f137819 */ /* 0x000fc400000006ff */
[----:B------:R-:W-:Y:S01]  /*09b0*/  SEL R13, R6, 0xff80ff80, !P5 ;  /* 0xff80ff80060d7807 */ /* 0x000fe20006800000 */
[----:B------:R-:W-:Y:S01]  /*09c0*/  FMUL R6, R8, 1.4426950216293334961 ;  /* 0x3fb8aa3b08067820 */ /* 0x000fe20000400000 */
[----:B------:R-:W-:Y:S02]  /*09d0*/  SEL R8, R7, 0xff80ff80, !P5 ;  /* 0xff80ff8007087807 */ /* 0x000fe40006800000 */
[----:B------:R-:W3:Y:S01]  /*09e0*/  MUFU.EX2 R16, R16 ;  /* 0x0000001000107308 */ /* 0x000ee20000000800 */
[C---:B------:R-:W-:Y:S02]  /*09f0*/  PRMT R7, R14.reuse, 0x7632, R7 ;  /* 0x000076320e077816 */ /* 0x040fe40000000007 */
[----:B------:R-:W-:Y:S01]  /*0a00*/  SHF.L.U32 R21, R14, 0x10, RZ ;  /* 0x000000100e157819 */ /* 0x000fe200000006ff */
[----:B------:R-:W-:Y:S01]  /*0a10*/  FFMA R14, R19, UR15, -R12 ;  /* 0x0000000f130e7c23 */ /* 0x000fe2000800080c */
[----:B------:R-:W-:Y:S01]  /*0a20*/  @!P0 FADD R4, R4, -1 ;  /* 0xbf80000004048421 */ /* 0x000fe20000000000 */
[----:B------:R-:W-:-:S02]  /*0a30*/  FSETP.GEU.AND P0, PT, R6, -126, PT ;  /* 0xc2fc00000600780b */ /* 0x000fc40003f0e000 */
[----:B-1----:R-:W-:Y:S01]  /*0a40*/  FMUL R20, R14, 1.4426950216293334961 ;  /* 0x3fb8aa3b0e147820 */ /* 0x002fe20000400000 */
[----:B------:R-:W-:Y:S01]  /*0a50*/  FFMA R21, R21, UR15, -R12 ;  /* 0x0000000f15157c23 */ /* 0x000fe2000800080c */
[----:B--2---:R-:W-:Y:S01]  /*0a60*/  @!P4 FMUL R18, R18, R18 ;  /* 0x000000121212c220 */ /* 0x004fe20000400000 */
[----:B------:R-:W-:Y:S02]  /*0a70*/  IMAD.U32 R23, R7, 0x10000, RZ ;  /* 0x0001000007177824 */ /* 0x000fe400078e00ff */
[----:B------:R-:W-:Y:S01]  /*0a80*/  FSETP.GEU.AND P4, PT, R20, -126, PT ;  /* 0xc2fc00001400780b */ /* 0x000fe20003f8e000 */
[----:B------:R-:W-:Y:S01]  /*0a90*/  FMUL R26, R21, 1.4426950216293334961 ;  /* 0x3fb8aa3b151a7820 */ /* 0x000fe20000400000 */
[----:B---3--:R-:W-:Y:S01]  /*0aa0*/  @!P1 FMUL R16, R16, R16 ;  /* 0x0000001010109220 */ /* 0x008fe20000400000 */
[-C--:B------:R-:W-:Y:S01]  /*0ab0*/  FFMA R7, R18, R3.reuse, R18 ;  /* 0x0000000312077223 */ /* 0x080fe20000000012 */
[----:B------:R-:W-:Y:S02]  /*0ac0*/  FMUL R15, R5, 1.4426950216293334961 ;  /* 0x3fb8aa3b050f7820 */ /* 0x000fe40000400000 */
[----:B------:R-:W-:Y:S01]  /*0ad0*/  FFMA R5, R16, R3, R16 ;  /* 0x0000000310057223 */ /* 0x000fe20000000010 */
[----:B------:R-:W-:Y:S01]  /*0ae0*/  @!P3 FADD R7, R7, -1 ;  /* 0xbf8000000707b421 */ /* 0x000fe20000000000 */
[----:B------:R-:W-:Y:S01]  /*0af0*/  FSETP.GEU.AND P3, PT, R26, -126, PT ;  /* 0xc2fc00001a00780b */ /* 0x000fe20003f6e000 */
[----:B------:R-:W-:Y:S01]  /*0b00*/  @!P0 FMUL R6, R6, 0.5 ;  /* 0x3f00000006068820 */ /* 0x000fe20000400000 */
[----:B------:R-:W-:Y:S01]  /*0b10*/  FSETP.GEU.AND P1, PT, R17, -126, PT ;  /* 0xc2fc00001100780b */ /* 0x000fe20003f2e000 */
[----:B------:R-:W-:Y:S01]  /*0b20*/  @!P2 FADD R5, R5, -1 ;  /* 0xbf8000000505a421 */ /* 0x000fe20000000000 */
[----:B------:R-:W-:Y:S01]  /*0b30*/  FSETP.GEU.AND P2, PT, R15, -126, PT ;  /* 0xc2fc00000f00780b */ /* 0x000fe20003f4e000 */
[----:B------:R-:W-:Y:S01]  /*0b40*/  @!P4 FMUL R20, R20, 0.5 ;  /* 0x3f0000001414c820 */ /* 0x000fe20000400000 */
[C---:B------:R-:W-:Y:S01]  /*0b50*/  PRMT R19, R13.reuse, 0x7632, R19 ;  /* 0x000076320d137816 */ /* 0x040fe20000000013 */
[----:B------:R-:W1:Y:S01]  /*0b60*/  MUFU.EX2 R6, R6 ;  /* 0x0000000600067308 */ /* 0x000e620000000800 */
[----:B------:R-:W-:-:S02]  /*0b70*/  SHF.L.U32 R13, R13, 0x10, RZ ;  /* 0x000000100d0d7819 */ /* 0x000fc400000006ff */
[----:B------:R-:W-:-:S05]  /*0b80*/  SHF.L.U32 R19, R19, 0x10, RZ ;  /* 0x0000001013137819 */ /* 0x000fca00000006ff */
[----:B------:R-:W2:Y:S01]  /*0b90*/  MUFU.EX2 R18, R20 ;  /* 0x0000001400127308 */ /* 0x000ea20000000800 */
[----:B------:R-:W-:Y:S01]  /*0ba0*/  @!P3 FMUL R26, R26, 0.5 ;  /* 0x3f0000001a1ab820 */ /* 0x000fe20000400000 */
[--C-:B------:R-:W-:Y:S01]  /*0bb0*/  FFMA R23, R23, UR15, -R12.reuse ;  /* 0x0000000f17177c23 */ /* 0x100fe2000800080c */
[----:B------:R-:W-:Y:S01]  /*0bc0*/  @!P1 FMUL R17, R17, 0.5 ;  /* 0x3f00000011119820 */ /* 0x000fe20000400000 */
[C---:B------:R-:W-:Y:S01]  /*0bd0*/  SHF.L.U32 R21, R8.reuse, 0x10, RZ ;  /* 0x0000001008157819 */ /* 0x040fe200000006ff */
[--C-:B------:R-:W-:Y:S01]  /*0be0*/  FFMA R19, R19, UR15, -R12.reuse ;  /* 0x0000000f13137c23 */ /* 0x100fe2000800080c */
[----:B------:R-:W-:Y:S01]  /*0bf0*/  @!P2 FMUL R15, R15, 0.5 ;  /* 0x3f0000000f0fa820 */ /* 0x000fe20000400000 */
[----:B------:R-:W-:Y:S01]  /*0c00*/  FFMA R13, R13, UR15, -R12 ;  /* 0x0000000f0d0d7c23 */ /* 0x000fe2000800080c */
[----:B------:R-:W-:Y:S01]  /*0c10*/  PRMT R8, R8, 0x7632, R8 ;  /* 0x0000763208087816 */ /* 0x000fe20000000008 */
[----:B------:R-:W-:Y:S01]  /*0c20*/  FMUL R22, R23, 1.4426950216293334961 ;  /* 0x3fb8aa3b17167820 */ /* 0x000fe20000400000 */
[----:B------:R3:W4:Y:S01]  /*0c30*/  MUFU.EX2 R16, R17 ;  /* 0x0000001100107308 */ /* 0x0007220000000800 */
[----:B------:R-:W-:Y:S01]  /*0c40*/  FMUL R19, R19, 1.4426950216293334961 ;  /* 0x3fb8aa3b13137820 */ /* 0x000fe20000400000 */
[----:B-1----:R-:W-:-:S02]  /*0c50*/  @!P0 FMUL R6, R6, R6 ;  /* 0x0000000606068220 */ /* 0x002fc40000400000 */
[----:B------:R-:W-:-:S04]  /*0c60*/  FSETP.GEU.AND P0, PT, R22, -126, PT ;  /* 0xc2fc00001600780b */ /* 0x000fc80003f0e000 */
[----:B------:R-:W1:Y:S01]  /*0c70*/  MUFU.EX2 R26, R26 ;  /* 0x0000001a001a7308 */ /* 0x000e620000000800 */
[----:B---3--:R-:W-:Y:S01]  /*0c80*/  FMUL R17, R13, 1.4426950216293334961 ;  /* 0x3fb8aa3b0d117820 */ /* 0x008fe20000400000 */
[----:B------:R-:W-:Y:S02]  /*0c90*/  IMAD.U32 R13, R8, 0x10000, RZ ;  /* 0x00010000080d7824 */ /* 0x000fe400078e00ff */
[----:B--2---:R-:W-:Y:S01]  /*0ca0*/  @!P4 FMUL R18, R18, R18 ;  /* 0x000000121212c220 */ /* 0x004fe20000400000 */
[----:B------:R-:W-:-:S03]  /*0cb0*/  FSETP.GEU.AND P4, PT, R19, -126, PT ;  /* 0xc2fc00001300780b */ /* 0x000fc60003f8e000 */
[----:B------:R-:W2:Y:S01]  /*0cc0*/  MUFU.EX2 R14, R15 ;  /* 0x0000000f000e7308 */ /* 0x000ea20000000800 */
[--C-:B------:R-:W-:Y:S01]  /*0cd0*/  FFMA R13, R13, UR15, -R12.reuse ;  /* 0x0000000f0d0d7c23 */ /* 0x100fe2000800080c */
[----:B------:R-:W-:-:S03]  /*0ce0*/  FFMA R21, R21, UR15, -R12 ;  /* 0x0000000f15157c23 */ /* 0x000fc6000800080c */
[----:B------:R-:W-:Y:S01]  /*0cf0*/  FMUL R20, R13, 1.4426950216293334961 ;  /* 0x3fb8aa3b0d147820 */ /* 0x000fe20000400000 */
[----:B------:R-:W-:Y:S01]  /*0d00*/  FMUL R21, R21, 1.4426950216293334961 ;  /* 0x3fb8aa3b15157820 */ /* 0x000fe20000400000 */
[----:B----4-:R-:W-:Y:S01]  /*0d10*/  @!P1 FMUL R16, R16, R16 ;  /* 0x0000001010109220 */ /* 0x010fe20000400000 */
[----:B-1----:R-:W-:Y:S01]  /*0d20*/  @!P3 FMUL R26, R26, R26 ;  /* 0x0000001a1a1ab220 */ /* 0x002fe20000400000 */
[----:B------:R-:W-:Y:S01]  /*0d30*/  FSETP.GEU.AND P1, PT, R17, -126, PT ;  /* 0xc2fc00001100780b */ /* 0x000fe20003f2e000 */
[----:B------:R-:W-:Y:S01]  /*0d40*/  @!P0 FMUL R22, R22, 0.5 ;  /* 0x3f00000016168820 */ /* 0x000fe20000400000 */
[----:B------:R-:W-:Y:S01]  /*0d50*/  FSETP.GEU.AND P3, PT, R20, -126, PT ;  /* 0xc2fc00001400780b */ /* 0x000fe20003f6e000 */
[----:B------:R-:W-:Y:S01]  /*0d60*/  @!P4 FMUL R19, R19, 0.5 ;  /* 0x3f0000001313c820 */ /* 0x000fe20000400000 */
[----:B--2---:R-:W-:Y:S01]  /*0d70*/  @!P2 FMUL R14, R14, R14 ;  /* 0x0000000e0e0ea220 */ /* 0x004fe20000400000 */
[----:B------:R-:W-:Y:S02]  /*0d80*/  FSETP.GEU.AND P2, PT, R21, -126, PT ;  /* 0xc2fc00001500780b */ /* 0x000fe40003f4e000 */
[----:B------:R-:W1:Y:S08]  /*0d90*/  MUFU.EX2 R22, R22 ;  /* 0x0000001600167308 */ /* 0x000e700000000800 */
[----:B------:R-:W2:Y:S01]  /*0da0*/  MUFU.EX2 R24, R19 ;  /* 0x0000001300187308 */ /* 0x000ea20000000800 */
[----:B------:R-:W-:Y:S01]  /*0db0*/  @!P1 FMUL R17, R17, 0.5 ;  /* 0x3f00000011119820 */ /* 0x000fe20000400000 */
[----:B------:R-:W-:Y:S01]  /*0dc0*/  @!P3 FMUL R20, R20, 0.5 ;  /* 0x3f0000001414b820 */ /* 0x000fe20000400000 */
[----:B------:R-:W-:Y:S01]  /*0dd0*/  @!P2 FMUL R21, R21, 0.5 ;  /* 0x3f0000001515a820 */ /* 0x000fe20000400000 */
[----:B------:R-:W-:-:S04]  /*0de0*/  IADD3 R13, R2, 0x806, RZ ;  /* 0x00000806020d7810 */ /* 0x000fc80007ffe0ff */
[----:B------:R3:W4:Y:S01]  /*0df0*/  MUFU.EX2 R12, R17 ;  /* 0x00000011000c7308 */ /* 0x0007220000000800 */
[----:B------:R-:W-:Y:S01]  /*0e00*/  IADD3 R15, R2, 0x804, RZ ;  /* 0x00000804020f7810 */ /* 0x000fe20007ffe0ff */
[----:B-1----:R-:W-:Y:S01]  /*0e10*/  @!P0 FMUL R22, R22, R22 ;  /* 0x0000001616168220 */ /* 0x002fe20000400000 */
[----:B------:R-:W-:-:S05]  /*0e20*/  ISETP.NE.U32.AND P0, PT, R13, UR14, PT ;  /* 0x0000000e0d007c0c */ /* 0x000fca000bf05070 */
[----:B------:R1:W5:Y:S01]  /*0e30*/  MUFU.EX2 R8, R21 ;  /* 0x0000001500087308 */ /* 0x0003620000000800 */
[----:B--2---:R-:W-:Y:S01]  /*0e40*/  @!P4 FMUL R24, R24, R24 ;  /* 0x000000181818c220 */ /* 0x004fe20000400000 */
[----:B------:R-:W-:-:S06]  /*0e50*/  ISETP.NE.U32.AND P4, PT, R15, UR14, PT ;  /* 0x0000000e0f007c0c */ /* 0x000fcc000bf85070 */
[----:B------:R-:W2:Y:S01]  /*0e60*/  MUFU.EX2 R20, R20 ;  /* 0x0000001400147308 */ /* 0x000ea20000000800 */
[----:B------:R-:W-:Y:S02]  /*0e70*/  SHF.R.S32.HI R13, RZ, 0x1f, R13 ;  /* 0x0000001fff0d7819 */ /* 0x000fe4000001140d */
[----:B------:R-:W-:Y:S02]  /*0e80*/  SHF.R.S32.HI R15, RZ, 0x1f, R15 ;  /* 0x0000001fff0f7819 */ /* 0x000fe4000001140f */
[----:B------:R-:W-:Y:S02]  /*0e90*/  ISETP.NE.AND.EX P0, PT, R13, UR7, PT, P0 ;  /* 0x000000070d007c0c */ /* 0x000fe4000bf05300 */
[----:B------:R-:W-:Y:S01]  /*0ea0*/  ISETP.NE.AND.EX P4, PT, R15, UR7, PT, P4 ;  /* 0x000000070f007c0c */ /* 0x000fe2000bf85340 */
[----:B---3--:R-:W-:Y:S01]  /*0eb0*/  VIADD R17, R2, 0x802 ;  /* 0x0000080202117836 */ /* 0x008fe20000000000 */
[----:B------:R-:W-:Y:S01]  /*0ec0*/  IADD3 R13, R2, 0x807, RZ ;  /* 0x00000807020d7810 */ /* 0x000fe20007ffe0ff */
[----:B----4-:R-:W-:Y:S01]  /*0ed0*/  @!P1 FMUL R12, R12, R12 ;  /* 0x0000000c0c0c9220 */ /* 0x010fe20000400000 */
[----:B-1----:R-:W-:Y:S01]  /*0ee0*/  IADD3 R21, R2, 0x1, RZ ;  /* 0x0000000102157810 */ /* 0x002fe20007ffe0ff */
[----:B-----5:R-:W-:Y:S01]  /*0ef0*/  @!P2 FMUL R8, R8, R8 ;  /* 0x000000080808a220 */ /* 0x020fe20000400000 */
[----:B------:R-:W-:-:S02]  /*0f00*/  ISETP.NE.U32.AND P1, PT, R13, UR14, PT ;  /* 0x0000000e0d007c0c */ /* 0x000fc4000bf25070 */
[----:B------:R-:W-:Y:S01]  /*0f10*/  SHF.R.S32.HI R13, RZ, 0x1f, R13 ;  /* 0x0000001fff0d7819 */ /* 0x000fe2000001140d */
[----:B--2---:R-:W-:Y:S01]  /*0f20*/  @!P3 FMUL R20, R20, R20 ;  /* 0x000000141414b220 */ /* 0x004fe20000400000 */
[----:B------:R-:W-:Y:S02]  /*0f30*/  ISETP.NE.U32.AND P2, PT, R17, UR14, PT ;  /* 0x0000000e11007c0c */ /* 0x000fe4000bf45070 */
[----:B------:R-:W-:Y:S01]  /*0f40*/  ISETP.NE.U32.AND P3, PT, R21, UR14, PT ;  /* 0x0000000e15007c0c */ /* 0x000fe2000bf65070 */
[-C--:B------:R-:W-:Y:S01]  /*0f50*/  FFMA R12, R12, R3.reuse, R12 ;  /* 0x000000030c0c7223 */ /* 0x080fe2000000000c */
[----:B------:R-:W-:Y:S02]  /*0f60*/  SHF.R.S32.HI R17, RZ, 0x1f, R17 ;  /* 0x0000001fff117819 */ /* 0x000fe40000011411 */
[----:B------:R-:W-:Y:S01]  /*0f70*/  SHF.R.S32.HI R21, RZ, 0x1f, R21 ;  /* 0x0000001fff157819 */ /* 0x000fe20000011415 */
[----:B------:R-:W-:Y:S01]  /*0f80*/  FFMA R8, R8, R3, R8 ;  /* 0x0000000308087223 */ /* 0x000fe20000000008 */
[----:B------:R-:W-:-:S02]  /*0f90*/  ISETP.NE.AND.EX P1, PT, R13, UR7, PT, P1 ;  /* 0x000000070d007c0c */ /* 0x000fc4000bf25310 */
[----:B------:R-:W-:Y:S01]  /*0fa0*/  IADD3 R13, R2, 0x805, RZ ;  /* 0x00000805020d7810 */ /* 0x000fe20007ffe0ff */
[----:B------:R-:W-:Y:S01]  /*0fb0*/  @!P4 FADD R12, R12, -1 ;  /* 0xbf8000000c0cc421 */ /* 0x000fe20000000000 */
[----:B------:R-:W-:Y:S02]  /*0fc0*/  ISETP.NE.AND.EX P2, PT, R17, UR7, PT, P2 ;  /* 0x0000000711007c0c */ /* 0x000fe4000bf45320 */
[----:B------:R-:W-:Y:S01]  /*0fd0*/  ISETP.NE.AND.EX P3, PT, R21, UR7, PT, P3 ;  /* 0x0000000715007c0c */ /* 0x000fe2000bf65330 */
[----:B------:R-:W-:Y:S01]  /*0fe0*/  @!P0 FADD R8, R8, -1 ;  /* 0xbf80000008088421 */ /* 0x000fe20000000000 */
[----:B------:R-:W-:Y:S02]  /*0ff0*/  SHF.R.S32.HI R15, RZ, 0x1f, R2 ;  /* 0x0000001fff0f7819 */ /* 0x000fe40000011402 */
[----:B------:R-:W-:Y:S02]  /*1000*/  ISETP.NE.U32.AND P4, PT, R2, UR14, PT ;  /* 0x0000000e02007c0c */ /* 0x000fe4000bf85070 */
[----:B------:R-:W-:-:S02]  /*1010*/  ISETP.NE.U32.AND P0, PT, R13, UR14, PT ;  /* 0x0000000e0d007c0c */ /* 0x000fc4000bf05070 */
[----:B------:R-:W-:Y:S02]  /*1020*/  SHF.R.S32.HI R13, RZ, 0x1f, R13 ;  /* 0x0000001fff0d7819 */ /* 0x000fe4000001140d */
[----:B------:R-:W-:Y:S01]  /*1030*/  ISETP.NE.AND.EX P4, PT, R15, UR7, PT, P4 ;  /* 0x000000070f007c0c */ /* 0x000fe2000bf85340 */
[----:B------:R-:W-:Y:S01]  /*1040*/  VIADD R17, R2, 0x801 ;  /* 0x0000080102117836 */ /* 0x000fe20000000000 */
[----:B------:R-:W-:Y:S01]  /*1050*/  ISETP.NE.AND.EX P0, PT, R13, UR7, PT, P0 ;  /* 0x000000070d007c0c */ /* 0x000fe2000bf05300 */
[-C--:B------:R-:W-:Y:S01]  /*1060*/  FFMA R13, R26, R3.reuse, R26 ;  /* 0x000000031a0d7223 */ /* 0x080fe2000000001a */
[-C--:B------:R-:W-:Y:S01]  /*1070*/  FFMA R16, R16, R3.reuse, R16 ;  /* 0x0000000310107223 */ /* 0x080fe20000000010 */
[----:B------:R-:W-:Y:S02]  /*1080*/  IADD3 R15, R2, 0x803, RZ ;  /* 0x00000803020f7810 */ /* 0x000fe40007ffe0ff */
[----:B------:R-:W-:Y:S01]  /*1090*/  @!P2 FADD R13, R13, -1 ;  /* 0xbf8000000d0da421 */ /* 0x000fe20000000000 */
[----:B------:R-:W-:Y:S01]  /*10a0*/  @!P3 FADD R16, R16, -1 ;  /* 0xbf8000001010b421 */ /* 0x000fe20000000000 */
[----:B------:R-:W-:Y:S01]  /*10b0*/  ISETP.NE.U32.AND P2, PT, R15, UR14, PT ;  /* 0x0000000e0f007c0c */ /* 0x000fe2000bf45070 */
[----:B------:R-:W-:Y:S01]  /*10c0*/  FFMA R6, R6, R3, R6 ;  /* 0x0000000306067223 */ /* 0x000fe20000000006 */
[----:B------:R-:W-:-:S02]  /*10d0*/  ISETP.NE.U32.AND P3, PT, R17, UR14, PT ;  /* 0x0000000e11007c0c */ /* 0x000fc4000bf65070 */
[----:B------:R-:W-:Y:S02]  /*10e0*/  SHF.R.S32.HI R15, RZ, 0x1f, R15 ;  /* 0x0000001fff0f7819 */ /* 0x000fe4000001140f */
[----:B------:R-:W-:Y:S01]  /*10f0*/  SHF.R.S32.HI R17, RZ, 0x1f, R17 ;  /* 0x0000001fff117819 */ /* 0x000fe20000011411 */
[----:B------:R-:W-:Y:S01]  /*1100*/  @!P4 FADD R6, R6, -1 ;  /* 0xbf8000000606c421 */ /* 0x000fe20000000000 */
[----:B------:R-:W-:Y:S02]  /*1110*/  ISETP.NE.AND.EX P2, PT, R15, UR7, PT, P2 ;  /* 0x000000070f007c0c */ /* 0x000fe4000bf45320 */
[----:B------:R-:W-:Y:S02]  /*1120*/  ISETP.NE.AND.EX P3, PT, R17, UR7, PT, P3 ;  /* 0x0000000711007c0c */ /* 0x000fe4000bf65330 */
[----:B------:R-:W-:Y:S02]  /*1130*/  SHF.R.S32.HI R17, RZ, 0x1f, R0 ;  /* 0x0000001fff117819 */ /* 0x000fe40000011400 */
[----:B------:R-:W-:-:S02]  /*1140*/  ISETP.NE.U32.AND P4, PT, R0, UR14, PT ;  /* 0x0000000e00007c0c */ /* 0x000fc4000bf85070 */
[----:B------:R-:W-:Y:S01]  /*1150*/  MOV R15, UR15 ;  /* 0x0000000f000f7c02 */ /* 0x000fe20008000f00 */
[----:B------:R-:W-:Y:S01]  /*1160*/  UMOV UR4, URZ ;  /* 0x0000003f00047c82 */ /* 0x000fe20008000000 */
[----:B------:R-:W-:Y:S02]  /*1170*/  USHF.R.S32.HI UR5, URZ, 0x1f, UR9 ;  /* 0x0000001f3f057899 */ /* 0x000fe40008011409 */
[----:B------:R-:W-:Y:S01]  /*1180*/  UIMAD UR6, UR8, UR9, URZ ;  /* 0x00000009080672a4 */ /* 0x000fe2000f8e023f */
[----:B------:R-:W-:Y:S01]  /*1190*/  ISETP.NE.AND.EX P4, PT, R17, UR7, PT, P4 ;  /* 0x0000000711007c0c */ /* 0x000fe2000bf85340 */
[----:B------:R-:W-:Y:S01]  /*11a0*/  @UP0 UMOV UR4, UR11 ;  /* 0x0000000b00040c82 */ /* 0x000fe20008000000 */
[----:B------:R-:W-:Y:S01]  /*11b0*/  UIMAD.WIDE.U32 UR8, UR10, UR9, URZ ;  /* 0x000000090a0872a5 */ /* 0x000fe2000f8e003f */
[----:B------:R-:W-:Y:S01]  /*11c0*/  FMUL R15, R15, UR4 ;  /* 0x000000040f0f7c20 */ /* 0x000fe20008400000 */
[----:B------:R-:W-:Y:S01]  /*11d0*/  UIMAD UR5, UR10, UR5, UR6 ;  /* 0x000000050a0572a4 */ /* 0x000fe2000f8e0206 */
[----:B------:R-:W-:Y:S01]  /*11e0*/  FFMA R14, R14, R3, R14 ;  /* 0x000000030e0e7223 */ /* 0x000fe2000000000e */
[----:B------:R-:W-:Y:S01]  /*11f0*/  ULEA UR6, UP1, UR8, UR12, 0x1 ;  /* 0x0000000c08067291 */ /* 0x000fe2000f82083f */
[----:B------:R-:W-:Y:S01]  /*1200*/  FMUL R26, R9, R15 ;  /* 0x0000000f091a7220 */ /* 0x000fe20000400000 */
[----:B------:R-:W-:Y:S01]  /*1210*/  UIADD3 UR5, UR9, UR5, URZ ;  /* 0x0000000509057290 */ /* 0x000fe2000fffe03f */
[----:B------:R-:W-:Y:S01]  /*1220*/  HFMA2.MMA R9, -RZ, RZ, 0, 1.1920928955078125e-07 ;  /* 0x00000002ff097435 */ /* 0x000fe200000001ff */
[-C--:B------:R-:W-:Y:S01]  /*1230*/  FFMA R18, R18, R3.reuse, R18 ;  /* 0x0000000312127223 */ /* 0x080fe20000000012 */
[-C--:B------:R-:W-:Y:S01]  /*1240*/  FFMA R22, R22, R3.reuse, R22 ;  /* 0x0000000316167223 */ /* 0x080fe20000000016 */
[-C--:B------:R-:W-:Y:S01]  /*1250*/  FFMA R24, R24, R3.reuse, R24 ;  /* 0x0000000318187223 */ /* 0x080fe20000000018 */
[----:B------:R-:W-:Y:S01]  /*1260*/  FFMA R20, R20, R3, R20 ;  /* 0x0000000314147223 */ /* 0x000fe20000000014 */
[-C--:B------:R-:W-:Y:S01]  /*1270*/  FMUL R3, R6, R15.reuse ;  /* 0x0000000f06037220 */ /* 0x080fe20000400000 */
[-C--:B------:R-:W-:Y:S01]  /*1280*/  FMUL R6, R4, R15.reuse ;  /* 0x0000000f04067220 */ /* 0x080fe20000400000 */
[----:B------:R-:W-:Y:S01]  /*1290*/  ULEA.HI.X UR7, UR8, UR13, UR5, 0x1, UP1 ;  /* 0x0000000d08077291 */ /* 0x000fe200088f0c05 */
[-C--:B------:R-:W-:Y:S01]  /*12a0*/  FMUL R4, R16, R15.reuse ;  /* 0x0000000f10047220 */ /* 0x080fe20000400000 */
[-C--:B------:R-:W-:Y:S01]  /*12b0*/  FMUL R17, R5, R15.reuse ;  /* 0x0000000f05117220 */ /* 0x080fe20000400000 */
[-C--:B------:R-:W-:Y:S01]  /*12c0*/  FMUL R19, R10, R15.reuse ;  /* 0x0000000f0a137220 */ /* 0x080fe20000400000 */
[----:B------:R-:W-:Y:S01]  /*12d0*/  @!P4 FADD R14, R14, -1 ;  /* 0xbf8000000e0ec421 */ /* 0x000fe20000000000 */
[----:B------:R-:W-:Y:S01]  /*12e0*/  @!P3 FADD R18, R18, -1 ;  /* 0xbf8000001212b421 */ /* 0x000fe20000000000 */
[-C--:B------:R-:W-:Y:S01]  /*12f0*/  FMUL R11, R11, R15.reuse ;  /* 0x0000000f0b0b7220 */ /* 0x080fe20000400000 */
[----:B------:R-:W-:Y:S01]  /*1300*/  FMUL R10, R7, R15 ;  /* 0x0000000f070a7220 */ /* 0x000fe20000400000 */
[----:B------:R-:W-:Y:S01]  /*1310*/  @!P2 FADD R22, R22, -1 ;  /* 0xbf8000001616a421 */ /* 0x000fe20000000000 */
[----:B------:R-:W-:Y:S01]  /*1320*/  F2FP.BF16.F32.PACK_AB R4, R4, R3 ;  /* 0x000000030404723e */ /* 0x000fe200000010ff */
[----:B------:R-:W-:-:S04]  /*1330*/  IMAD.WIDE R2, R2, R9, UR6 ;  /* 0x0000000602027e25 */ /* 0x000fc8000f8e0209 */
[-C--:B------:R-:W-:Y:S01]  /*1340*/  FMUL R16, R8, R15.reuse ;  /* 0x0000000f08107220 */ /* 0x080fe20000400000 */
[----:B------:R-:W-:Y:S01]  /*1350*/  @!P0 FADD R24, R24, -1 ;  /* 0xbf80000018188421 */ /* 0x000fe20000000000 */
[-C--:B------:R-:W-:Y:S01]  /*1360*/  FMUL R8, R14, R15.reuse ;  /* 0x0000000f0e087220 */ /* 0x080fe20000400000 */
[----:B------:R-:W-:Y:S01]  /*1370*/  FMUL R9, R18, R15 ;  /* 0x0000000f12097220 */ /* 0x000fe20000400000 */
[----:B------:R-:W-:Y:S01]  /*1380*/  F2FP.BF16.F32.PACK_AB R6, R6, R17 ;  /* 0x000000110606723e */ /* 0x000fe200000010ff */
[----:B------:R-:W-:Y:S01]  /*1390*/  @!P1 FADD R20, R20, -1 ;  /* 0xbf80000014149421 */ /* 0x000fe20000000000 */
[-C--:B------:R-:W-:Y:S01]  /*13a0*/  FMUL R13, R13, R15.reuse ;  /* 0x0000000f0d0d7220 */ /* 0x080fe20000400000 */
[----:B------:R-:W-:Y:S01]  /*13b0*/  FMUL R22, R22, R15 ;  /* 0x0000000f16167220 */ /* 0x000fe20000400000 */
[----:B------:R-:W-:Y:S02]  /*13c0*/  F2FP.BF16.F32.PACK_AB R5, R10, R11 ;  /* 0x0000000b0a05723e */ /* 0x000fe400000010ff */
[----:B------:R-:W-:-:S02]  /*13d0*/  F2FP.BF16.F32.PACK_AB R7, R26, R19 ;  /* 0x000000131a07723e */ /* 0x000fc400000010ff */
[----:B------:R-:W-:Y:S01]  /*13e0*/  MOV R17, 0x2 ;  /* 0x0000000200117802 */ /* 0x000fe20000000f00 */
[-C--:B------:R-:W-:Y:S01]  /*13f0*/  FMUL R10, R12, R15.reuse ;  /* 0x0000000f0c0a7220 */ /* 0x080fe20000400000 */
[-C--:B------:R-:W-:Y:S01]  /*1400*/  FMUL R11, R24, R15.reuse ;  /* 0x0000000f180b7220 */ /* 0x080fe20000400000 */
[----:B------:R-:W-:Y:S01]  /*1410*/  FMUL R15, R20, R15 ;  /* 0x0000000f140f7220 */ /* 0x000fe20000400000 */
[----:B------:R-:W-:Y:S01]  /*1420*/  F2FP.BF16.F32.PACK_AB R8, R9, R8 ;  /* 0x000000080908723e */ /* 0x000fe200000010ff */
[----:B------:R1:W-:Y:S01]  /*1430*/  @!P6 STG.E.128 desc[UR16][R2.64], R4 ;  /* 0x000000040200e986 */ /* 0x0003e2000c101d10 */
[----:B------:R-:W-:Y:S01]  /*1440*/  F2FP.BF16.F32.PACK_AB R9, R22, R13 ;  /* 0x0000000d1609723e */ /* 0x000fe200000010ff */
[----:B------:R-:W-:Y:S01]  /*1450*/  IMAD.WIDE R12, R0, R17, UR6 ;  /* 0x00000006000c7e25 */ /* 0x000fe2000f8e0211 */
[----:B------:R-:W-:Y:S02]  /*1460*/  F2FP.BF16.F32.PACK_AB R10, R11, R10 ;  /* 0x0000000a0b0a723e */ /* 0x000fe400000010ff */
[----:B------:R-:W-:Y:S01]  /*1470*/  F2FP.BF16.F32.PACK_AB R11, R15, R16 ;  /* 0x000000100f0b723e */ /* 0x000fe200000010ff */
[----:B------:R-:W-:Y:S06]  /*1480*/  @P5 EXIT ;  /* 0x000000000000594d */ /* 0x000fec0003800000 */
[----:B------:R-:W-:Y:S01]  /*1490*/  STG.E.128 desc[UR16][R12.64], R8 ;  /* 0x000000080c007986 */ /* 0x000fe2000c101d10 */
[----:B------:R-:W-:Y:S05]  /*14a0*/  EXIT ;  /* 0x000000000000794d */ /* 0x000fea0003800000 */
.L_x_0:
[----:B------:R-:W-:-:S00]  /*14b0*/  BRA `(.L_x_0) ;  /* 0xfffffffc00fc7947 */ /* 0x000fc0000383ffff */
[----:B------:R-:W-:-:S00]  /*14c0*/  NOP ;  /* 0x0000000000007918 */ /* 0x000fc00000000000 */
        /* <DEDUP_REMOVED lines=11> */
.L_x_1:


//--------------------- .nv.constant0.cross_entropy_bwd_kernel --------------------------
	.section	.nv.constant0.cross_entropy_bwd_kernel,"a",@progbits
	.sectionflags	@""
	.align	4
.nv.constant0.cross_entropy_bwd_kernel:
	.zero		604
